//
// Generated by NVIDIA NVVM Compiler
//
// Compiler Build ID: CL-36424714
// Cuda compilation tools, release 13.0, V13.0.88
// Based on NVVM 20.0.0
//

.version 9.0
.target sm_100
.address_size 64

	// .globl	DivergenceCalc

.visible .entry DivergenceCalc(
	.param .u64 .ptr .align 1 DivergenceCalc_param_0,
	.param .u64 .ptr .align 1 DivergenceCalc_param_1,
	.param .u64 .ptr .align 1 DivergenceCalc_param_2,
	.param .u64 .ptr .align 1 DivergenceCalc_param_3,
	.param .u32 DivergenceCalc_param_4,
	.param .u32 DivergenceCalc_param_5,
	.param .u32 DivergenceCalc_param_6,
	.param .u64 .ptr .align 1 DivergenceCalc_param_7,
	.param .f32 DivergenceCalc_param_8
)
{
	.reg .pred 	%p<13>;
	.reg .b32 	%r<47>;
	.reg .b32 	%f<21>;
	.reg .b64 	%rd<39>;
	.reg .b64 	%fd<5>;

	ld.param.u64 	%rd2, [DivergenceCalc_param_0];
	ld.param.u64 	%rd3, [DivergenceCalc_param_1];
	ld.param.u64 	%rd4, [DivergenceCalc_param_2];
	ld.param.u64 	%rd5, [DivergenceCalc_param_3];
	ld.param.u32 	%r11, [DivergenceCalc_param_4];
	ld.param.u32 	%r14, [DivergenceCalc_param_5];
	ld.param.u32 	%r13, [DivergenceCalc_param_6];
	ld.param.u64 	%rd6, [DivergenceCalc_param_7];
	ld.param.f32 	%f1, [DivergenceCalc_param_8];
	cvta.to.global.u64 	%rd1, %rd6;
	mov.u32 	%r15, %ctaid.x;
	mov.u32 	%r16, %ntid.x;
	mov.u32 	%r17, %tid.x;
	mad.lo.s32 	%r1, %r15, %r16, %r17;
	mov.u32 	%r18, %ctaid.y;
	mov.u32 	%r19, %ntid.y;
	mov.u32 	%r20, %tid.y;
	mad.lo.s32 	%r21, %r18, %r19, %r20;
	mov.u32 	%r22, %ctaid.z;
	mov.u32 	%r23, %ntid.z;
	mov.u32 	%r24, %tid.z;
	mad.lo.s32 	%r3, %r22, %r23, %r24;
	setp.ge.s32 	%p1, %r1, %r11;
	setp.ge.s32 	%p2, %r21, %r14;
	or.pred  	%p3, %p1, %p2;
	setp.ge.s32 	%p4, %r3, %r13;
	or.pred  	%p5, %p3, %p4;
	@%p5 bra 	$L__BB0_9;
	mul.lo.s32 	%r25, %r14, %r3;
	add.s32 	%r26, %r25, %r21;
	mul.lo.s32 	%r27, %r26, %r11;
	add.s32 	%r4, %r27, %r1;
	add.s32 	%r28, %r1, %r11;
	add.s32 	%r29, %r28, -1;
	rem.s32 	%r30, %r29, %r11;
	add.s32 	%r5, %r30, %r27;
	add.s32 	%r31, %r1, 1;
	rem.s32 	%r32, %r31, %r11;
	add.s32 	%r6, %r32, %r27;
	add.s32 	%r33, %r21, %r14;
	add.s32 	%r34, %r33, -1;
	rem.u32 	%r35, %r34, %r14;
	add.s32 	%r36, %r35, %r25;
	mad.lo.s32 	%r7, %r36, %r11, %r1;
	add.s32 	%r37, %r21, 1;
	rem.u32 	%r38, %r37, %r14;
	add.s32 	%r39, %r38, %r25;
	mad.lo.s32 	%r8, %r39, %r11, %r1;
	add.s32 	%r40, %r3, %r13;
	add.s32 	%r41, %r40, -1;
	rem.u32 	%r42, %r41, %r13;
	mad.lo.s32 	%r43, %r42, %r14, %r21;
	mad.lo.s32 	%r9, %r43, %r11, %r1;
	add.s32 	%r44, %r3, 1;
	rem.u32 	%r45, %r44, %r13;
	mad.lo.s32 	%r46, %r45, %r14, %r21;
	mad.lo.s32 	%r10, %r46, %r11, %r1;
	mul.wide.s32 	%rd7, %r4, 4;
	add.s64 	%rd8, %rd1, %rd7;
	ld.global.nc.f32 	%f2, [%rd8];
	setp.eq.f32 	%p6, %f2, 0f00000000;
	@%p6 bra 	$L__BB0_9;
	mul.wide.s32 	%rd9, %r5, 4;
	add.s64 	%rd10, %rd1, %rd9;
	ld.global.nc.f32 	%f3, [%rd10];
	setp.eq.f32 	%p7, %f3, 0f00000000;
	@%p7 bra 	$L__BB0_9;
	mul.wide.s32 	%rd11, %r6, 4;
	add.s64 	%rd12, %rd1, %rd11;
	ld.global.nc.f32 	%f4, [%rd12];
	setp.eq.f32 	%p8, %f4, 0f00000000;
	@%p8 bra 	$L__BB0_9;
	mul.wide.s32 	%rd13, %r7, 4;
	add.s64 	%rd14, %rd1, %rd13;
	ld.global.nc.f32 	%f5, [%rd14];
	setp.eq.f32 	%p9, %f5, 0f00000000;
	@%p9 bra 	$L__BB0_9;
	mul.wide.s32 	%rd15, %r8, 4;
	add.s64 	%rd16, %rd1, %rd15;
	ld.global.nc.f32 	%f6, [%rd16];
	setp.eq.f32 	%p10, %f6, 0f00000000;
	@%p10 bra 	$L__BB0_9;
	mul.wide.s32 	%rd17, %r9, 4;
	add.s64 	%rd18, %rd1, %rd17;
	ld.global.nc.f32 	%f7, [%rd18];
	setp.eq.f32 	%p11, %f7, 0f00000000;
	@%p11 bra 	$L__BB0_9;
	mul.wide.s32 	%rd19, %r10, 4;
	add.s64 	%rd20, %rd1, %rd19;
	ld.global.nc.f32 	%f8, [%rd20];
	setp.eq.f32 	%p12, %f8, 0f00000000;
	@%p12 bra 	$L__BB0_9;
	cvta.to.global.u64 	%rd21, %rd4;
	cvta.to.global.u64 	%rd22, %rd3;
	cvta.to.global.u64 	%rd23, %rd2;
	add.s64 	%rd25, %rd23, %rd9;
	ld.global.nc.f32 	%f9, [%rd25];
	add.s64 	%rd27, %rd23, %rd11;
	ld.global.nc.f32 	%f10, [%rd27];
	add.s64 	%rd29, %rd22, %rd13;
	ld.global.nc.f32 	%f11, [%rd29];
	add.s64 	%rd31, %rd22, %rd15;
	ld.global.nc.f32 	%f12, [%rd31];
	add.s64 	%rd33, %rd21, %rd17;
	ld.global.nc.f32 	%f13, [%rd33];
	add.s64 	%rd35, %rd21, %rd19;
	ld.global.nc.f32 	%f14, [%rd35];
	add.f32 	%f15, %f10, %f12;
	add.f32 	%f16, %f15, %f14;
	add.f32 	%f17, %f9, %f11;
	add.f32 	%f18, %f17, %f13;
	sub.f32 	%f19, %f16, %f18;
	cvt.f64.f32 	%fd1, %f19;
	cvt.f64.f32 	%fd2, %f1;
	add.f64 	%fd3, %fd2, %fd2;
	div.rn.f64 	%fd4, %fd1, %fd3;
	cvt.rn.f32.f64 	%f20, %fd4;
	cvta.to.global.u64 	%rd36, %rd5;
	add.s64 	%rd38, %rd36, %rd7;
	st.global.f32 	[%rd38], %f20;
$L__BB0_9:
	ret;

}


// ===== COMPILED SASS (sm_100) =====

	.target	sm_100

	.elftype	@"ET_EXEC"


//--------------------- .note.nv.tkinfo           --------------------------
	.section	.note.nv.tkinfo,"",@"SHT_NOTE"
	.sectionflags	@"SHF_NOTE_NV_TKINFO"
	.tkinfo
        /*0018*/ 	.word	0x00000002
        /*0030*/ 	.string	""
        /*0030*/ 	.string	"ptxas"
        /*0030*/ 	.string	"Cuda compilation tools, release 13.0, V13.0.88"
        /*0030*/ 	.string	"Build cuda_13.0.r13.0/compiler.36424714_0"
        /*0030*/ 	.string	"-arch sm_100 -m 64 "



//--------------------- .note.nv.cuinfo           --------------------------
	.section	.note.nv.cuinfo,"",@"SHT_NOTE"
	.sectionflags	@"SHF_NOTE_NV_CUINFO"
        /*0018*/ 	.short	0x0002
        /*001a*/ 	.short	0x0064
        /*001c*/ 	.short	0x0082
	.zero		2


//--------------------- .nv.info                  --------------------------
	.section	.nv.info,"",@"SHT_CUDA_INFO"
	.align	4


	//----- nvinfo : EIATTR_REGCOUNT
	.align		4
        /*0000*/ 	.byte	0x04, 0x2f
        /*0002*/ 	.short	(.L_1 - .L_0)
	.align		4
.L_0:
        /*0004*/ 	.word	index@(DivergenceCalc)
        /*0008*/ 	.word	0x0000001a


	//----- nvinfo : EIATTR_FRAME_SIZE
	.align		4
.L_1:
        /*000c*/ 	.byte	0x04, 0x11
        /*000e*/ 	.short	(.L_3 - .L_2)
	.align		4
.L_2:
        /*0010*/ 	.word	index@($__internal_0_$__cuda_sm20_div_rn_f64_full)
        /*0014*/ 	.word	0x00000000


	//----- nvinfo : EIATTR_FRAME_SIZE
	.align		4
.L_3:
        /*0018*/ 	.byte	0x04, 0x11
        /*001a*/ 	.short	(.L_5 - .L_4)
	.align		4
.L_4:
        /*001c*/ 	.word	index@(DivergenceCalc)
        /*0020*/ 	.word	0x00000000


	//----- nvinfo : EIATTR_MIN_STACK_SIZE
	.align		4
.L_5:
        /*0024*/ 	.byte	0x04, 0x12
        /*0026*/ 	.short	(.L_7 - .L_6)
	.align		4
.L_6:
        /*0028*/ 	.word	index@(DivergenceCalc)
        /*002c*/ 	.word	0x00000000
.L_7:


//--------------------- .nv.compat                --------------------------
	.section	.nv.compat,"",@"SHT_CUDA_COMPAT_INFO"
	.align	4
        /*0000*/ 	.byte	0x02, 0x09, 0x00, 0x00, 0x02, 0x02, 0x01, 0x00, 0x02, 0x05, 0x05, 0x00, 0x03, 0x07, 0x01, 0x01
        /*0010*/ 	.byte	0x02, 0x03, 0x00, 0x00, 0x02, 0x06, 0x01, 0x00, 0x04, 0x0b, 0x08, 0x00, 0x01, 0x00, 0x00, 0x00
        /*0020*/ 	.byte	0x00, 0x00, 0x00, 0x00


//--------------------- .nv.info.DivergenceCalc   --------------------------
	.section	.nv.info.DivergenceCalc,"",@"SHT_CUDA_INFO"
	.sectionflags	@""
	.align	4


	//----- nvinfo : EIATTR_CUDA_API_VERSION
	.align		4
        /*0000*/ 	.byte	0x04, 0x37
        /*0002*/ 	.short	(.L_9 - .L_8)
.L_8:
        /*0004*/ 	.word	0x00000082


	//----- nvinfo : EIATTR_KPARAM_INFO
	.align		4
.L_9:
        /*0008*/ 	.byte	0x04, 0x17
        /*000a*/ 	.short	(.L_11 - .L_10)
.L_10:
        /*000c*/ 	.word	0x00000000
        /*0010*/ 	.short	0x0008
        /*0012*/ 	.short	0x0038
        /*0014*/ 	.byte	0x00, 0xf0, 0x11, 0x00


	//----- nvinfo : EIATTR_KPARAM_INFO
	.align		4
.L_11:
        /*0018*/ 	.byte	0x04, 0x17
        /*001a*/ 	.short	(.L_13 - .L_12)
.L_12:
        /*001c*/ 	.word	0x00000000
        /*0020*/ 	.short	0x0007
        /*0022*/ 	.short	0x0030
        /*0024*/ 	.byte	0x00, 0xf5, 0x21, 0x00


	//----- nvinfo : EIATTR_KPARAM_INFO
	.align		4
.L_13:
        /*0028*/ 	.byte	0x04, 0x17
        /*002a*/ 	.short	(.L_15 - .L_14)
.L_14:
        /*002c*/ 	.word	0x00000000
        /*0030*/ 	.short	0x0006
        /*0032*/ 	.short	0x0028
        /*0034*/ 	.byte	0x00, 0xf0, 0x11, 0x00


	//----- nvinfo : EIATTR_KPARAM_INFO
	.align		4
.L_15:
        /*0038*/ 	.byte	0x04, 0x17
        /*003a*/ 	.short	(.L_17 - .L_16)
.L_16:
        /*003c*/ 	.word	0x00000000
        /*0040*/ 	.short	0x0005
        /*0042*/ 	.short	0x0024
        /*0044*/ 	.byte	0x00, 0xf0, 0x11, 0x00


	//----- nvinfo : EIATTR_KPARAM_INFO
	.align		4
.L_17:
        /*0048*/ 	.byte	0x04, 0x17
        /*004a*/ 	.short	(.L_19 - .L_18)
.L_18:
        /*004c*/ 	.word	0x00000000
        /*0050*/ 	.short	0x0004
        /*0052*/ 	.short	0x0020
        /*0054*/ 	.byte	0x00, 0xf0, 0x11, 0x00


	//----- nvinfo : EIATTR_KPARAM_INFO
	.align		4
.L_19:
        /*0058*/ 	.byte	0x04, 0x17
        /*005a*/ 	.short	(.L_21 - .L_20)
.L_20:
        /*005c*/ 	.word	0x00000000
        /*0060*/ 	.short	0x0003
        /*0062*/ 	.short	0x0018
        /*0064*/ 	.byte	0x00, 0xf5, 0x21, 0x00


	//----- nvinfo : EIATTR_KPARAM_INFO
	.align		4
.L_21:
        /*0068*/ 	.byte	0x04, 0x17
        /*006a*/ 	.short	(.L_23 - .L_22)
.L_22:
        /*006c*/ 	.word	0x00000000
        /*0070*/ 	.short	0x0002
        /*0072*/ 	.short	0x0010
        /*0074*/ 	.byte	0x00, 0xf5, 0x21, 0x00


	//----- nvinfo : EIATTR_KPARAM_INFO
	.align		4
.L_23:
        /*0078*/ 	.byte	0x04, 0x17
        /*007a*/ 	.short	(.L_25 - .L_24)
.L_24:
        /*007c*/ 	.word	0x00000000
        /*0080*/ 	.short	0x0001
        /*0082*/ 	.short	0x0008
        /*0084*/ 	.byte	0x00, 0xf5, 0x21, 0x00


	//----- nvinfo : EIATTR_KPARAM_INFO
	.align		4
.L_25:
        /*0088*/ 	.byte	0x04, 0x17
        /*008a*/ 	.short	(.L_27 - .L_26)
.L_26:
        /*008c*/ 	.word	0x00000000
        /*0090*/ 	.short	0x0000
        /*0092*/ 	.short	0x0000
        /*0094*/ 	.byte	0x00, 0xf5, 0x21, 0x00


	//----- nvinfo : EIATTR_SPARSE_MMA_MASK
	.align		4
.L_27:
        /*0098*/ 	.byte	0x03, 0x50
        /*009a*/ 	.short	0x0000


	//----- nvinfo : EIATTR_MAXREG_COUNT
	.align		4
        /*009c*/ 	.byte	0x03, 0x1b
        /*009e*/ 	.short	0x00ff


	//----- nvinfo : EIATTR_MERCURY_ISA_VERSION
	.align		4
        /*00a0*/ 	.byte	0x03, 0x5f
        /*00a2*/ 	.short	0x0101


	//----- nvinfo : EIATTR_VRC_CTA_INIT_COUNT
	.align		4
        /*00a4*/ 	.byte	0x02, 0x4a
	.zero		1
	.zero		1


	//----- nvinfo : EIATTR_EXIT_INSTR_OFFSETS
	.align		4
        /*00a8*/ 	.byte	0x04, 0x1c
        /*00aa*/ 	.short	(.L_29 - .L_28)


	//   ....[0]....
.L_28:
        /*00ac*/ 	.word	0x00000120


	//   ....[1]....
        /*00b0*/ 	.word	0x00000320


	//   ....[2]....
        /*00b4*/ 	.word	0x00000430


	//   ....[3]....
        /*00b8*/ 	.word	0x000005c0


	//   ....[4]....
        /*00bc*/ 	.word	0x000006b0


	//   ....[5]....
        /*00c0*/ 	.word	0x00000840


	//   ....[6]....
        /*00c4*/ 	.word	0x00000930


	//   ....[7]....
        /*00c8*/ 	.word	0x00000970


	//   ....[8]....
        /*00cc*/ 	.word	0x00000c60


	//----- nvinfo : EIATTR_CRS_STACK_SIZE
	.align		4
.L_29:
        /*00d0*/ 	.byte	0x04, 0x1e
        /*00d2*/ 	.short	(.L_31 - .L_30)
.L_30:
        /*00d4*/ 	.word	0x00000000


	//----- nvinfo : EIATTR_CBANK_PARAM_SIZE
	.align		4
.L_31:
        /*00d8*/ 	.byte	0x03, 0x19
        /*00da*/ 	.short	0x003c


	//----- nvinfo : EIATTR_PARAM_CBANK
	.align		4
        /*00dc*/ 	.byte	0x04, 0x0a
        /*00de*/ 	.short	(.L_33 - .L_32)
	.align		4
.L_32:
        /*00e0*/ 	.word	index@(.nv.constant0.DivergenceCalc)
        /*00e4*/ 	.short	0x0380
        /*00e6*/ 	.short	0x003c


	//----- nvinfo : EIATTR_SW_WAR
	.align		4
.L_33:
        /*00e8*/ 	.byte	0x04, 0x36
        /*00ea*/ 	.short	(.L_35 - .L_34)
.L_34:
        /*00ec*/ 	.word	0x00000008
.L_35:


//--------------------- .nv.callgraph             --------------------------
	.section	.nv.callgraph,"",@"SHT_CUDA_CALLGRAPH"
	.align	4
	.sectionentsize	8
	.align		4
        /*0000*/ 	.word	0x00000000
	.align		4
        /*0004*/ 	.word	0xffffffff
	.align		4
        /*0008*/ 	.word	0x00000000
	.align		4
        /*000c*/ 	.word	0xfffffffe
	.align		4
        /*0010*/ 	.word	0x00000000
	.align		4
        /*0014*/ 	.word	0xfffffffd
	.align		4
        /*0018*/ 	.word	0x00000000
	.align		4
        /*001c*/ 	.word	0xfffffffc


//--------------------- .text.DivergenceCalc      --------------------------
	.section	.text.DivergenceCalc,"ax",@progbits
	.align	128
        .global         DivergenceCalc
        .type           DivergenceCalc,@function
        .size           DivergenceCalc,(.L_x_8 - DivergenceCalc)
        .other          DivergenceCalc,@"STO_CUDA_ENTRY STV_DEFAULT"
DivergenceCalc:
.text.DivergenceCalc:
[----:B------:R-:W-:Y:S01]  /*0000*/  LDC R1, c[0x0][0x37c] ;  /* 0x0000df00ff017b82 */ /* 0x000fe20000000800 */
[----:B------:R-:W0:Y:S07]  /*0010*/  S2R R3, SR_TID.Y ;  /* 0x0000000000037919 */ /* 0x000e2e0000002200 */
[----:B------:R-:W1:Y:S01]  /*0020*/  LDC R7, c[0x0][0x360] ;  /* 0x0000d800ff077b82 */ /* 0x000e620000000800 */
[----:B------:R-:W1:Y:S01]  /*0030*/  S2R R0, SR_TID.X ;  /* 0x0000000000007919 */ /* 0x000e620000002100 */
[----:B------:R-:W2:Y:S06]  /*0040*/  S2R R2, SR_TID.Z ;  /* 0x0000000000027919 */ /* 0x000eac0000002300 */
[----:B------:R-:W0:Y:S08]  /*0050*/  S2UR UR5, SR_CTAID.Y ;  /* 0x00000000000579c3 */ /* 0x000e300000002600 */
[----:B------:R-:W0:Y:S08]  /*0060*/  LDC R8, c[0x0][0x364] ;  /* 0x0000d900ff087b82 */ /* 0x000e300000000800 */
[----:B------:R-:W1:Y:S08]  /*0070*/  S2UR UR4, SR_CTAID.X ;  /* 0x00000000000479c3 */ /* 0x000e700000002500 */
[----:B------:R-:W3:Y:S08]  /*0080*/  LDC.64 R4, c[0x0][0x3a0] ;  /* 0x0000e800ff047b82 */ /* 0x000ef00000000a00 */
[----:B------:R-:W2:Y:S01]  /*0090*/  S2UR UR6, SR_CTAID.Z ;  /* 0x00000000000679c3 */ /* 0x000ea20000002700 */
[----:B0-----:R-:W-:-:S07]  /*00a0*/  IMAD R8, R8, UR5, R3 ;  /* 0x0000000508087c24 */ /* 0x001fce000f8e0203 */
[----:B------:R-:W2:Y:S01]  /*00b0*/  LDC R9, c[0x0][0x368] ;  /* 0x0000da00ff097b82 */ /* 0x000ea20000000800 */
[----:B-1----:R-:W-:-:S07]  /*00c0*/  IMAD R7, R7, UR4, R0 ;  /* 0x0000000407077c24 */ /* 0x002fce000f8e0200 */
[----:B------:R-:W0:Y:S01]  /*00d0*/  LDC R6, c[0x0][0x3a8] ;  /* 0x0000ea00ff067b82 */ /* 0x000e220000000800 */
[----:B---3--:R-:W-:-:S04]  /*00e0*/  ISETP.GE.AND P0, PT, R8, R5, PT ;  /* 0x000000050800720c */ /* 0x008fc80003f06270 */
[----:B------:R-:W-:Y:S01]  /*00f0*/  ISETP.GE.OR P0, PT, R7, R4, P0 ;  /* 0x000000040700720c */ /* 0x000fe20000706670 */
[----:B--2---:R-:W-:-:S05]  /*0100*/  IMAD R9, R9, UR6, R2 ;  /* 0x0000000609097c24 */ /* 0x004fca000f8e0202 */
[----:B0-----:R-:W-:-:S13]  /*0110*/  ISETP.GE.OR P0, PT, R9, R6, P0 ;  /* 0x000000060900720c */ /* 0x001fda0000706670 */
[----:B------:R-:W-:Y:S05]  /*0120*/  @P0 EXIT ;  /* 0x000000000000094d */ /* 0x000fea0003800000 */
[----:B------:R-:W0:Y:S01]  /*0130*/  LDC.64 R2, c[0x0][0x3b0] ;  /* 0x0000ec00ff027b82 */ /* 0x000e220000000a00 */
[----:B------:R-:W1:Y:S01]  /*0140*/  LDCU.64 UR4, c[0x0][0x358] ;  /* 0x00006b00ff0477ac */ /* 0x000e620008000a00 */
[----:B------:R-:W-:-:S04]  /*0150*/  IMAD R13, R9, R5, R8 ;  /* 0x00000005090d7224 */ /* 0x000fc800078e0208 */
[----:B------:R-:W-:-:S04]  /*0160*/  IMAD R0, R13, R4, R7 ;  /* 0x000000040d007224 */ /* 0x000fc800078e0207 */
[----:B0-----:R-:W-:-:S05]  /*0170*/  IMAD.WIDE R16, R0, 0x4, R2 ;  /* 0x0000000400107825 */ /* 0x001fca00078e0202 */
[----:B-1----:R0:W2:Y:S01]  /*0180*/  LDG.E.CONSTANT R11, desc[UR4][R16.64] ;  /* 0x00000004100b7981 */ /* 0x0020a2000c1e9900 */
[----:B------:R-:W-:Y:S02]  /*0190*/  IABS R10, R4 ;  /* 0x00000004000a7213 */ /* 0x000fe40000000000 */
[----:B------:R-:W-:Y:S02]  /*01a0*/  IADD3 R12, PT, PT, R7, -0x1, R4 ;  /* 0xffffffff070c7810 */ /* 0x000fe40007ffe004 */
[----:B------:R-:W1:Y:S02]  /*01b0*/  I2F.RP R18, R10 ;  /* 0x0000000a00127306 */ /* 0x000e640000209400 */
[----:B------:R-:W-:Y:S02]  /*01c0*/  ISETP.GE.AND P1, PT, R12, RZ, PT ;  /* 0x000000ff0c00720c */ /* 0x000fe40003f26270 */
[----:B0-----:R-:W-:Y:S02]  /*01d0*/  IABS R17, R12 ;  /* 0x0000000c00117213 */ /* 0x001fe40000000000 */
[----:B------:R-:W-:-:S02]  /*01e0*/  LOP3.LUT R12, RZ, R4, RZ, 0x33, !PT ;  /* 0x00000004ff0c7212 */ /* 0x000fc400078e33ff */
[----:B-1----:R-:W0:Y:S02]  /*01f0*/  MUFU.RCP R18, R18 ;  /* 0x0000001200127308 */ /* 0x002e240000001000 */
[----:B0-----:R-:W-:-:S06]  /*0200*/  VIADD R14, R18, 0xffffffe ;  /* 0x0ffffffe120e7836 */ /* 0x001fcc0000000000 */
[----:B------:R0:W1:Y:S02]  /*0210*/  F2I.FTZ.U32.TRUNC.NTZ R15, R14 ;  /* 0x0000000e000f7305 */ /* 0x000064000021f000 */
[----:B0-----:R-:W-:Y:S02]  /*0220*/  IMAD.MOV.U32 R14, RZ, RZ, RZ ;  /* 0x000000ffff0e7224 */ /* 0x001fe400078e00ff */
[----:B-1----:R-:W-:-:S04]  /*0230*/  IMAD.MOV R19, RZ, RZ, -R15 ;  /* 0x000000ffff137224 */ /* 0x002fc800078e0a0f */
[----:B------:R-:W-:-:S04]  /*0240*/  IMAD R19, R19, R10, RZ ;  /* 0x0000000a13137224 */ /* 0x000fc800078e02ff */
[----:B------:R-:W-:-:S06]  /*0250*/  IMAD.HI.U32 R16, R15, R19, R14 ;  /* 0x000000130f107227 */ /* 0x000fcc00078e000e */
[----:B------:R-:W-:-:S05]  /*0260*/  IMAD.HI.U32 R15, R16, R17, RZ ;  /* 0x00000011100f7227 */ /* 0x000fca00078e00ff */
[----:B------:R-:W-:-:S05]  /*0270*/  IADD3 R15, PT, PT, -R15, RZ, RZ ;  /* 0x000000ff0f0f7210 */ /* 0x000fca0007ffe1ff */
[----:B------:R-:W-:-:S05]  /*0280*/  IMAD R15, R10, R15, R17 ;  /* 0x0000000f0a0f7224 */ /* 0x000fca00078e0211 */
[----:B------:R-:W-:-:S13]  /*0290*/  ISETP.GT.U32.AND P0, PT, R10, R15, PT ;  /* 0x0000000f0a00720c */ /* 0x000fda0003f04070 */
[----:B------:R-:W-:-:S05]  /*02a0*/  @!P0 IMAD.IADD R15, R15, 0x1, -R10 ;  /* 0x000000010f0f8824 */ /* 0x000fca00078e0a0a */
[----:B------:R-:W-:-:S13]  /*02b0*/  ISETP.GT.U32.AND P0, PT, R10, R15, PT ;  /* 0x0000000f0a00720c */ /* 0x000fda0003f04070 */
[----:B------:R-:W-:Y:S01]  /*02c0*/  @!P0 IMAD.IADD R15, R15, 0x1, -R10 ;  /* 0x000000010f0f8824 */ /* 0x000fe200078e0a0a */
[----:B------:R-:W-:-:S03]  /*02d0*/  ISETP.NE.AND P0, PT, R4, RZ, PT ;  /* 0x000000ff0400720c */ /* 0x000fc60003f05270 */
[----:B------:R-:W-:Y:S01]  /*02e0*/  @!P1 IMAD.MOV R15, RZ, RZ, -R15 ;  /* 0x000000ffff0f9224 */ /* 0x000fe200078e0a0f */
[----:B--2---:R-:W-:-:S04]  /*02f0*/  FSETP.NEU.AND P1, PT, R11, RZ, PT ;  /* 0x000000ff0b00720b */ /* 0x004fc80003f2d000 */
[----:B------:R-:W-:-:S05]  /*0300*/  SEL R11, R12, R15, !P0 ;  /* 0x0000000f0c0b7207 */ /* 0x000fca0004000000 */
[----:B------:R-:W-:-:S04]  /*0310*/  IMAD R11, R13, R4, R11 ;  /* 0x000000040d0b7224 */ /* 0x000fc800078e020b */
[----:B------:R-:W-:Y:S05]  /*0320*/  @!P1 EXIT ;  /* 0x000000000000994d */ /* 0x000fea0003800000 */
[----:B------:R-:W-:-:S06]  /*0330*/  IMAD.WIDE R14, R11, 0x4, R2 ;  /* 0x000000040b0e7825 */ /* 0x000fcc00078e0202 */
[----:B------:R-:W2:Y:S01]  /*0340*/  LDG.E.CONSTANT R14, desc[UR4][R14.64] ;  /* 0x000000040e0e7981 */ /* 0x000ea2000c1e9900 */
[----:B------:R-:W-:-:S04]  /*0350*/  IADD3 R17, PT, PT, R7, 0x1, RZ ;  /* 0x0000000107117810 */ /* 0x000fc80007ffe0ff */
[----:B------:R-:W-:Y:S02]  /*0360*/  IABS R19, R17 ;  /* 0x0000001100137213 */ /* 0x000fe40000000000 */
[----:B------:R-:W-:-:S03]  /*0370*/  ISETP.GE.AND P2, PT, R17, RZ, PT ;  /* 0x000000ff1100720c */ /* 0x000fc60003f46270 */
[----:B------:R-:W-:-:S04]  /*0380*/  IMAD.HI.U32 R16, R16, R19, RZ ;  /* 0x0000001310107227 */ /* 0x000fc800078e00ff */
[----:B------:R-:W-:-:S04]  /*0390*/  IMAD.MOV R16, RZ, RZ, -R16 ;  /* 0x000000ffff107224 */ /* 0x000fc800078e0a10 */
[----:B------:R-:W-:-:S05]  /*03a0*/  IMAD R19, R10, R16, R19 ;  /* 0x000000100a137224 */ /* 0x000fca00078e0213 */
[----:B------:R-:W-:-:S13]  /*03b0*/  ISETP.GT.U32.AND P1, PT, R10, R19, PT ;  /* 0x000000130a00720c */ /* 0x000fda0003f24070 */
[----:B------:R-:W-:-:S05]  /*03c0*/  @!P1 IMAD.IADD R19, R19, 0x1, -R10 ;  /* 0x0000000113139824 */ /* 0x000fca00078e0a0a */
[----:B------:R-:W-:-:S13]  /*03d0*/  ISETP.GT.U32.AND P1, PT, R10, R19, PT ;  /* 0x000000130a00720c */ /* 0x000fda0003f24070 */
[----:B------:R-:W-:-:S05]  /*03e0*/  @!P1 IMAD.IADD R19, R19, 0x1, -R10 ;  /* 0x0000000113139824 */ /* 0x000fca00078e0a0a */
[----:B------:R-:W-:-:S04]  /*03f0*/  @!P2 IADD3 R19, PT, PT, -R19, RZ, RZ ;  /* 0x000000ff1313a210 */ /* 0x000fc80007ffe1ff */
[----:B------:R-:W-:-:S05]  /*0400*/  SEL R12, R12, R19, !P0 ;  /* 0x000000130c0c7207 */ /* 0x000fca0004000000 */
[----:B------:R-:W-:Y:S01]  /*0410*/  IMAD R13, R13, R4, R12 ;  /* 0x000000040d0d7224 */ /* 0x000fe200078e020c */
[----:B--2---:R-:W-:-:S13]  /*0420*/  FSETP.NEU.AND P1, PT, R14, RZ, PT ;  /* 0x000000ff0e00720b */ /* 0x004fda0003f2d000 */
[----:B------:R-:W-:Y:S05]  /*0430*/  @!P1 EXIT ;  /* 0x000000000000994d */ /* 0x000fea0003800000 */
[----:B------:R-:W-:-:S06]  /*0440*/  IMAD.WIDE R14, R13, 0x4, R2 ;  /* 0x000000040d0e7825 */ /* 0x000fcc00078e0202 */
[----:B------:R0:W2:Y:S01]  /*0450*/  LDG.E.CONSTANT R15, desc[UR4][R14.64] ;  /* 0x000000040e0f7981 */ /* 0x0000a2000c1e9900 */
[----:B------:R-:W1:Y:S01]  /*0460*/  I2F.U32.RP R12, R5 ;  /* 0x00000005000c7306 */ /* 0x000e620000209000 */
[----:B------:R-:W-:-:S07]  /*0470*/  LOP3.LUT R21, RZ, R5, RZ, 0x33, !PT ;  /* 0x00000005ff157212 */ /* 0x000fce00078e33ff */
[----:B-1----:R-:W1:Y:S02]  /*0480*/  MUFU.RCP R12, R12 ;  /* 0x0000000c000c7308 */ /* 0x002e640000001000 */
[----:B-1----:R-:W-:-:S06]  /*0490*/  VIADD R16, R12, 0xffffffe ;  /* 0x0ffffffe0c107836 */ /* 0x002fcc0000000000 */
[----:B------:R1:W3:Y:S02]  /*04a0*/  F2I.FTZ.U32.TRUNC.NTZ R17, R16 ;  /* 0x0000001000117305 */ /* 0x0002e4000021f000 */
[----:B-1----:R-:W-:Y:S02]  /*04b0*/  IMAD.MOV.U32 R16, RZ, RZ, RZ ;  /* 0x000000ffff107224 */ /* 0x002fe400078e00ff */
[----:B---3--:R-:W-:-:S04]  /*04c0*/  IMAD.MOV R10, RZ, RZ, -R17 ;  /* 0x000000ffff0a7224 */ /* 0x008fc800078e0a11 */
[----:B------:R-:W-:Y:S01]  /*04d0*/  IMAD R19, R10, R5, RZ ;  /* 0x000000050a137224 */ /* 0x000fe200078e02ff */
[----:B------:R-:W-:-:S03]  /*04e0*/  IADD3 R10, PT, PT, R8, -0x1, R5 ;  /* 0xffffffff080a7810 */ /* 0x000fc60007ffe005 */
[----:B------:R-:W-:-:S06]  /*04f0*/  IMAD.HI.U32 R19, R17, R19, R16 ;  /* 0x0000001311137227 */ /* 0x000fcc00078e0010 */
[----:B0-----:R-:W-:-:S05]  /*0500*/  IMAD.HI.U32 R14, R19, R10, RZ ;  /* 0x0000000a130e7227 */ /* 0x001fca00078e00ff */
[----:B------:R-:W-:-:S05]  /*0510*/  IADD3 R14, PT, PT, -R14, RZ, RZ ;  /* 0x000000ff0e0e7210 */ /* 0x000fca0007ffe1ff */
[----:B------:R-:W-:-:S05]  /*0520*/  IMAD R10, R5, R14, R10 ;  /* 0x0000000e050a7224 */ /* 0x000fca00078e020a */
[----:B------:R-:W-:-:S13]  /*0530*/  ISETP.GE.U32.AND P0, PT, R10, R5, PT ;  /* 0x000000050a00720c */ /* 0x000fda0003f06070 */
[----:B------:R-:W-:Y:S01]  /*0540*/  @P0 IMAD.IADD R10, R10, 0x1, -R5 ;  /* 0x000000010a0a0824 */ /* 0x000fe200078e0a05 */
[----:B------:R-:W-:-:S04]  /*0550*/  ISETP.NE.U32.AND P0, PT, R5, RZ, PT ;  /* 0x000000ff0500720c */ /* 0x000fc80003f05070 */
[----:B------:R-:W-:-:S13]  /*0560*/  ISETP.GE.U32.AND P1, PT, R10, R5, PT ;  /* 0x000000050a00720c */ /* 0x000fda0003f26070 */
[----:B------:R-:W-:-:S05]  /*0570*/  @P1 IMAD.IADD R10, R10, 0x1, -R5 ;  /* 0x000000010a0a1824 */ /* 0x000fca00078e0a05 */
[----:B------:R-:W-:-:S05]  /*0580*/  SEL R10, R21, R10, !P0 ;  /* 0x0000000a150a7207 */ /* 0x000fca0004000000 */
[----:B------:R-:W-:-:S04]  /*0590*/  IMAD R10, R9, R5, R10 ;  /* 0x00000005090a7224 */ /* 0x000fc800078e020a */
[----:B------:R-:W-:Y:S01]  /*05a0*/  IMAD R17, R10, R4, R7 ;  /* 0x000000040a117224 */ /* 0x000fe200078e0207 */
[----:B--2---:R-:W-:-:S13]  /*05b0*/  FSETP.NEU.AND P1, PT, R15, RZ, PT ;  /* 0x000000ff0f00720b */ /* 0x004fda0003f2d000 */
[----:B------:R-:W-:Y:S05]  /*05c0*/  @!P1 EXIT ;  /* 0x000000000000994d */ /* 0x000fea0003800000 */
[----:B------:R-:W-:-:S06]  /*05d0*/  IMAD.WIDE R14, R17, 0x4, R2 ;  /* 0x00000004110e7825 */ /* 0x000fcc00078e0202 */
[----:B------:R0:W2:Y:S01]  /*05e0*/  LDG.E.CONSTANT R14, desc[UR4][R14.64] ;  /* 0x000000040e0e7981 */ /* 0x0000a2000c1e9900 */
[----:B------:R-:W-:-:S04]  /*05f0*/  VIADD R10, R8, 0x1 ;  /* 0x00000001080a7836 */ /* 0x000fc80000000000 */
[----:B------:R-:W-:-:S05]  /*0600*/  IMAD.HI.U32 R19, R19, R10, RZ ;  /* 0x0000000a13137227 */ /* 0x000fca00078e00ff */
[----:B------:R-:W-:-:S05]  /*0610*/  IADD3 R19, PT, PT, -R19, RZ, RZ ;  /* 0x000000ff13137210 */ /* 0x000fca0007ffe1ff */
[----:B------:R-:W-:-:S05]  /*0620*/  IMAD R10, R5, R19, R10 ;  /* 0x00000013050a7224 */ /* 0x000fca00078e020a */
[----:B------:R-:W-:-:S13]  /*0630*/  ISETP.GE.U32.AND P1, PT, R10, R5, PT ;  /* 0x000000050a00720c */ /* 0x000fda0003f26070 */
[----:B------:R-:W-:-:S05]  /*0640*/  @P1 IMAD.IADD R10, R10, 0x1, -R5 ;  /* 0x000000010a0a1824 */ /* 0x000fca00078e0a05 */
[----:B------:R-:W-:-:S13]  /*0650*/  ISETP.GE.U32.AND P1, PT, R10, R5, PT ;  /* 0x000000050a00720c */ /* 0x000fda0003f26070 */
[----:B------:R-:W-:-:S05]  /*0660*/  @P1 IMAD.IADD R10, R10, 0x1, -R5 ;  /* 0x000000010a0a1824 */ /* 0x000fca00078e0a05 */
[----:B------:R-:W-:-:S05]  /*0670*/  SEL R10, R21, R10, !P0 ;  /* 0x0000000a150a7207 */ /* 0x000fca0004000000 */
[----:B------:R-:W-:-:S04]  /*0680*/  IMAD R10, R9, R5, R10 ;  /* 0x00000005090a7224 */ /* 0x000fc800078e020a */
[----:B0-----:R-:W-:Y:S01]  /*0690*/  IMAD R15, R10, R4, R7 ;  /* 0x000000040a0f7224 */ /* 0x001fe200078e0207 */
[----:B--2---:R-:W-:-:S13]  /*06a0*/  FSETP.NEU.AND P0, PT, R14, RZ, PT ;  /* 0x000000ff0e00720b */ /* 0x004fda0003f0d000 */
[----:B------:R-:W-:Y:S05]  /*06b0*/  @!P0 EXIT ;  /* 0x000000000000894d */ /* 0x000fea0003800000 */
[----:B------:R-:W-:-:S06]  /*06c0*/  IMAD.WIDE R20, R15, 0x4, R2 ;  /* 0x000000040f147825 */ /* 0x000fcc00078e0202 */
[----:B------:R-:W2:Y:S01]  /*06d0*/  LDG.E.CONSTANT R20, desc[UR4][R20.64] ;  /* 0x0000000414147981 */ /* 0x000ea2000c1e9900 */
[----:B------:R-:W0:Y:S08]  /*06e0*/  I2F.U32.RP R10, R6 ;  /* 0x00000006000a7306 */ /* 0x000e300000209000 */
[----:B0-----:R-:W0:Y:S02]  /*06f0*/  MUFU.RCP R10, R10 ;  /* 0x0000000a000a7308 */ /* 0x001e240000001000 */
[----:B0-----:R-:W-:Y:S01]  /*0700*/  VIADD R18, R10, 0xffffffe ;  /* 0x0ffffffe0a127836 */ /* 0x001fe20000000000 */
[----:B------:R-:W-:-:S05]  /*0710*/  LOP3.LUT R10, RZ, R6, RZ, 0x33, !PT ;  /* 0x00000006ff0a7212 */ /* 0x000fca00078e33ff */
[----:B------:R0:W1:Y:S02]  /*0720*/  F2I.FTZ.U32.TRUNC.NTZ R19, R18 ;  /* 0x0000001200137305 */ /* 0x000064000021f000 */
[----:B0-----:R-:W-:Y:S01]  /*0730*/  IMAD.MOV.U32 R18, RZ, RZ, RZ ;  /* 0x000000ffff127224 */ /* 0x001fe200078e00ff */
[----:B-1----:R-:W-:-:S05]  /*0740*/  IADD3 R23, PT, PT, RZ, -R19, RZ ;  /* 0x80000013ff177210 */ /* 0x002fca0007ffe0ff */
[----:B------:R-:W-:-:S04]  /*0750*/  IMAD R23, R23, R6, RZ ;  /* 0x0000000617177224 */ /* 0x000fc800078e02ff */
[----:B------:R-:W-:Y:S01]  /*0760*/  IMAD.HI.U32 R12, R19, R23, R18 ;  /* 0x00000017130c7227 */ /* 0x000fe200078e0012 */
[----:B------:R-:W-:-:S05]  /*0770*/  IADD3 R19, PT, PT, R9, -0x1, R6 ;  /* 0xffffffff09137810 */ /* 0x000fca0007ffe006 */
[----:B------:R-:W-:-:S04]  /*0780*/  IMAD.HI.U32 R14, R12, R19, RZ ;  /* 0x000000130c0e7227 */ /* 0x000fc800078e00ff */
[----:B------:R-:W-:-:S04]  /*0790*/  IMAD.MOV R14, RZ, RZ, -R14 ;  /* 0x000000ffff0e7224 */ /* 0x000fc800078e0a0e */
[----:B------:R-:W-:-:S05]  /*07a0*/  IMAD R19, R6, R14, R19 ;  /* 0x0000000e06137224 */ /* 0x000fca00078e0213 */
[----:B------:R-:W-:-:S13]  /*07b0*/  ISETP.GE.U32.AND P0, PT, R19, R6, PT ;  /* 0x000000061300720c */ /* 0x000fda0003f06070 */
[----:B------:R-:W-:Y:S01]  /*07c0*/  @P0 IMAD.IADD R19, R19, 0x1, -R6 ;  /* 0x0000000113130824 */ /* 0x000fe200078e0a06 */
[----:B------:R-:W-:-:S04]  /*07d0*/  ISETP.NE.U32.AND P0, PT, R6, RZ, PT ;  /* 0x000000ff0600720c */ /* 0x000fc80003f05070 */
[----:B------:R-:W-:-:S13]  /*07e0*/  ISETP.GE.U32.AND P1, PT, R19, R6, PT ;  /* 0x000000061300720c */ /* 0x000fda0003f26070 */
[----:B------:R-:W-:-:S04]  /*07f0*/  @P1 IADD3 R19, PT, PT, R19, -R6, RZ ;  /* 0x8000000613131210 */ /* 0x000fc80007ffe0ff */
[----:B------:R-:W-:-:S05]  /*0800*/  SEL R19, R10, R19, !P0 ;  /* 0x000000130a137207 */ /* 0x000fca0004000000 */
[----:B------:R-:W-:-:S04]  /*0810*/  IMAD R19, R19, R5, R8 ;  /* 0x0000000513137224 */ /* 0x000fc800078e0208 */
[----:B------:R-:W-:Y:S01]  /*0820*/  IMAD R19, R19, R4, R7 ;  /* 0x0000000413137224 */ /* 0x000fe200078e0207 */
[----:B--2---:R-:W-:-:S13]  /*0830*/  FSETP.NEU.AND P1, PT, R20, RZ, PT ;  /* 0x000000ff1400720b */ /* 0x004fda0003f2d000 */
[----:B------:R-:W-:Y:S05]  /*0840*/  @!P1 EXIT ;  /* 0x000000000000994d */ /* 0x000fea0003800000 */
[----:B------:R-:W-:-:S06]  /*0850*/  IMAD.WIDE R20, R19, 0x4, R2 ;  /* 0x0000000413147825 */ /* 0x000fcc00078e0202 */
[----:B------:R-:W2:Y:S01]  /*0860*/  LDG.E.CONSTANT R20, desc[UR4][R20.64] ;  /* 0x0000000414147981 */ /* 0x000ea2000c1e9900 */
[----:B------:R-:W-:-:S04]  /*0870*/  VIADD R9, R9, 0x1 ;  /* 0x0000000109097836 */ /* 0x000fc80000000000 */
[----:B------:R-:W-:-:S04]  /*0880*/  IMAD.HI.U32 R12, R12, R9, RZ ;  /* 0x000000090c0c7227 */ /* 0x000fc800078e00ff */
[----:B------:R-:W-:-:S04]  /*0890*/  IMAD.MOV R12, RZ, RZ, -R12 ;  /* 0x000000ffff0c7224 */ /* 0x000fc800078e0a0c */
[----:B------:R-:W-:-:S05]  /*08a0*/  IMAD R9, R6, R12, R9 ;  /* 0x0000000c06097224 */ /* 0x000fca00078e0209 */
[----:B------:R-:W-:-:S13]  /*08b0*/  ISETP.GE.U32.AND P1, PT, R9, R6, PT ;  /* 0x000000060900720c */ /* 0x000fda0003f26070 */
[----:B------:R-:W-:-:S05]  /*08c0*/  @P1 IMAD.IADD R9, R9, 0x1, -R6 ;  /* 0x0000000109091824 */ /* 0x000fca00078e0a06 */
        /* <DEDUP_REMOVED lines=8> */
[----:B------:R-:W2:Y:S02]  /*0950*/  LDG.E.CONSTANT R2, desc[UR4][R2.64] ;  /* 0x0000000402027981 */ /* 0x000ea4000c1e9900 */
[----:B--2---:R-:W-:-:S13]  /*0960*/  FSETP.NEU.AND P0, PT, R2, RZ, PT ;  /* 0x000000ff0200720b */ /* 0x004fda0003f0d000 */
[----:B------:R-:W-:Y:S05]  /*0970*/  @!P0 EXIT ;  /* 0x000000000000894d */ /* 0x000fea0003800000 */
[----:B------:R-:W0:Y:S01]  /*0980*/  LDC.64 R8, c[0x0][0x380] ;  /* 0x0000e000ff087b82 */ /* 0x000e220000000a00 */
[----:B------:R-:W1:Y:S07]  /*0990*/  LDCU UR6, c[0x0][0x3b8] ;  /* 0x00007700ff0677ac */ /* 0x000e6e0008000800 */
[----:B------:R-:W2:Y:S08]  /*09a0*/  LDC.64 R20, c[0x0][0x388] ;  /* 0x0000e200ff147b82 */ /* 0x000eb00000000a00 */
[----:B------:R-:W3:Y:S01]  /*09b0*/  LDC.64 R2, c[0x0][0x390] ;  /* 0x0000e400ff027b82 */ /* 0x000ee20000000a00 */
[----:B0-----:R-:W-:-:S04]  /*09c0*/  IMAD.WIDE R4, R11, 0x4, R8 ;  /* 0x000000040b047825 */ /* 0x001fc800078e0208 */
[----:B------:R-:W-:Y:S01]  /*09d0*/  IMAD.WIDE R8, R13, 0x4, R8 ;  /* 0x000000040d087825 */ /* 0x000fe200078e0208 */
[----:B------:R0:W4:Y:S03]  /*09e0*/  LDG.E.CONSTANT R6, desc[UR4][R4.64] ;  /* 0x0000000404067981 */ /* 0x000126000c1e9900 */
[--C-:B--2---:R-:W-:Y:S02]  /*09f0*/  IMAD.WIDE R12, R15, 0x4, R20.reuse ;  /* 0x000000040f0c7825 */ /* 0x104fe400078e0214 */
[----:B------:R-:W2:Y:S02]  /*0a00*/  LDG.E.CONSTANT R8, desc[UR4][R8.64] ;  /* 0x0000000408087981 */ /* 0x000ea4000c1e9900 */
[----:B------:R-:W-:Y:S02]  /*0a10*/  IMAD.WIDE R10, R17, 0x4, R20 ;  /* 0x00000004110a7825 */ /* 0x000fe400078e0214 */
[----:B------:R-:W2:Y:S02]  /*0a20*/  LDG.E.CONSTANT R13, desc[UR4][R12.64] ;  /* 0x000000040c0d7981 */ /* 0x000ea4000c1e9900 */
[----:B---3--:R-:W-:-:S02]  /*0a30*/  IMAD.WIDE R14, R19, 0x4, R2 ;  /* 0x00000004130e7825 */ /* 0x008fc400078e0202 */
[----:B------:R3:W4:Y:S02]  /*0a40*/  LDG.E.CONSTANT R21, desc[UR4][R10.64] ;  /* 0x000000040a157981 */ /* 0x000724000c1e9900 */
[----:B------:R-:W-:Y:S02]  /*0a50*/  IMAD.WIDE R2, R7, 0x4, R2 ;  /* 0x0000000407027825 */ /* 0x000fe400078e0202 */
[----:B------:R-:W5:Y:S04]  /*0a60*/  LDG.E.CONSTANT R14, desc[UR4][R14.64] ;  /* 0x000000040e0e7981 */ /* 0x000f68000c1e9900 */
[----:B------:R-:W5:Y:S01]  /*0a70*/  LDG.E.CONSTANT R2, desc[UR4][R2.64] ;  /* 0x0000000402027981 */ /* 0x000f62000c1e9900 */
[----:B-1----:R-:W0:Y:S02]  /*0a80*/  F2F.F64.F32 R16, UR6 ;  /* 0x0000000600107d10 */ /* 0x002e240008201800 */
[----:B0-----:R-:W-:-:S06]  /*0a90*/  DADD R4, R16, R16 ;  /* 0x0000000010047229 */ /* 0x001fcc0000000010 */
[----:B------:R-:W3:Y:S01]  /*0aa0*/  MUFU.RCP64H R17, R5 ;  /* 0x0000000500117308 */ /* 0x000ee20000001800 */
[----:B------:R-:W-:-:S06]  /*0ab0*/  IMAD.MOV.U32 R16, RZ, RZ, 0x1 ;  /* 0x00000001ff107424 */ /* 0x000fcc00078e00ff */
[----:B---3--:R-:W-:-:S08]  /*0ac0*/  DFMA R10, -R4, R16, 1 ;  /* 0x3ff00000040a742b */ /* 0x008fd00000000110 */
[----:B------:R-:W-:-:S08]  /*0ad0*/  DFMA R10, R10, R10, R10 ;  /* 0x0000000a0a0a722b */ /* 0x000fd0000000000a */
[----:B------:R-:W-:Y:S01]  /*0ae0*/  DFMA R10, R16, R10, R16 ;  /* 0x0000000a100a722b */ /* 0x000fe20000000010 */
[----:B------:R-:W-:Y:S01]  /*0af0*/  BSSY.RECONVERGENT B0, `(.L_x_0) ;  /* 0x0000012000007945 */ /* 0x000fe20003800200 */
[----:B--2---:R-:W-:Y:S01]  /*0b00*/  FADD R13, R8, R13 ;  /* 0x0000000d080d7221 */ /* 0x004fe20000000000 */
[----:B----4-:R-:W-:-:S04]  /*0b10*/  FADD R21, R6, R21 ;  /* 0x0000001506157221 */ /* 0x010fc80000000000 */
[----:B-----5:R-:W-:Y:S01]  /*0b20*/  FADD R21, R14, R21 ;  /* 0x000000150e157221 */ /* 0x020fe20000000000 */
[----:B------:R-:W-:-:S04]  /*0b30*/  FADD R2, R2, R13 ;  /* 0x0000000d02027221 */ /* 0x000fc80000000000 */
[----:B------:R-:W-:Y:S01]  /*0b40*/  FADD R6, R2, -R21 ;  /* 0x8000001502067221 */ /* 0x000fe20000000000 */
[----:B------:R-:W-:-:S05]  /*0b50*/  DFMA R2, -R4, R10, 1 ;  /* 0x3ff000000402742b */ /* 0x000fca000000010a */
[----:B------:R-:W0:Y:S03]  /*0b60*/  F2F.F64.F32 R6, R6 ;  /* 0x0000000600067310 */ /* 0x000e260000201800 */
[----:B------:R-:W-:-:S08]  /*0b70*/  DFMA R2, R10, R2, R10 ;  /* 0x000000020a02722b */ /* 0x000fd0000000000a */
[----:B0-----:R-:W-:-:S08]  /*0b80*/  DMUL R8, R6, R2 ;  /* 0x0000000206087228 */ /* 0x001fd00000000000 */
[----:B------:R-:W-:-:S08]  /*0b90*/  DFMA R10, -R4, R8, R6 ;  /* 0x00000008040a722b */ /* 0x000fd00000000106 */
[----:B------:R-:W-:Y:S01]  /*0ba0*/  DFMA R2, R2, R10, R8 ;  /* 0x0000000a0202722b */ /* 0x000fe20000000008 */
[----:B------:R-:W-:-:S09]  /*0bb0*/  FSETP.GEU.AND P1, PT, |R7|, 6.5827683646048100446e-37, PT ;  /* 0x036000000700780b */ /* 0x000fd20003f2e200 */
[----:B------:R-:W-:-:S05]  /*0bc0*/  FFMA R8, RZ, R5, R3 ;  /* 0x00000005ff087223 */ /* 0x000fca0000000003 */
[----:B------:R-:W-:-:S13]  /*0bd0*/  FSETP.GT.AND P0, PT, |R8|, 1.469367938527859385e-39, PT ;  /* 0x001000000800780b */ /* 0x000fda0003f04200 */
[----:B------:R-:W-:Y:S05]  /*0be0*/  @P0 BRA P1, `(.L_x_1) ;  /* 0x0000000000080947 */ /* 0x000fea0000800000 */
[----:B------:R-:W-:-:S07]  /*0bf0*/  MOV R10, 0xc10 ;  /* 0x00000c10000a7802 */ /* 0x000fce0000000f00 */
[----:B------:R-:W-:Y:S05]  /*0c00*/  CALL.REL.NOINC `($__internal_0_$__cuda_sm20_div_rn_f64_full) ;  /* 0x0000000000187944 */ /* 0x000fea0003c00000 */
.L_x_1:
[----:B------:R-:W-:Y:S05]  /*0c10*/  BSYNC.RECONVERGENT B0 ;  /* 0x0000000000007941 */ /* 0x000fea0003800200 */
.L_x_0:
[----:B------:R-:W0:Y:S01]  /*0c20*/  LDC.64 R4, c[0x0][0x398] ;  /* 0x0000e600ff047b82 */ /* 0x000e220000000a00 */
[----:B------:R-:W1:Y:S01]  /*0c30*/  F2F.F32.F64 R3, R2 ;  /* 0x0000000200037310 */ /* 0x000e620000301000 */
[----:B0-----:R-:W-:-:S05]  /*0c40*/  IMAD.WIDE R4, R0, 0x4, R4 ;  /* 0x0000000400047825 */ /* 0x001fca00078e0204 */
[----:B-1----:R-:W-:Y:S01]  /*0c50*/  STG.E desc[UR4][R4.64], R3 ;  /* 0x0000000304007986 */ /* 0x002fe2000c101904 */
[----:B------:R-:W-:Y:S05]  /*0c60*/  EXIT ;  /* 0x000000000000794d */ /* 0x000fea0003800000 */
        .weak           $__internal_0_$__cuda_sm20_div_rn_f64_full
        .type           $__internal_0_$__cuda_sm20_div_rn_f64_full,@function
        .size           $__internal_0_$__cuda_sm20_div_rn_f64_full,(.L_x_8 - $__internal_0_$__cuda_sm20_div_rn_f64_full)
$__internal_0_$__cuda_sm20_div_rn_f64_full:
[C---:B------:R-:W-:Y:S01]  /*0c70*/  FSETP.GEU.AND P0, PT, |R5|.reuse, 1.469367938527859385e-39, PT ;  /* 0x001000000500780b */ /* 0x040fe20003f0e200 */
[----:B------:R-:W-:Y:S01]  /*0c80*/  IMAD.MOV.U32 R16, RZ, RZ, 0x1 ;  /* 0x00000001ff107424 */ /* 0x000fe200078e00ff */
[----:B------:R-:W-:Y:S01]  /*0c90*/  LOP3.LUT R2, R5, 0x800fffff, RZ, 0xc0, !PT ;  /* 0x800fffff05027812 */ /* 0x000fe200078ec0ff */
[----:B------:R-:W-:Y:S01]  /*0ca0*/  BSSY.RECONVERGENT B1, `(.L_x_2) ;  /* 0x0000055000017945 */ /* 0x000fe20003800200 */
[C---:B------:R-:W-:Y:S02]  /*0cb0*/  FSETP.GEU.AND P2, PT, |R7|.reuse, 1.469367938527859385e-39, PT ;  /* 0x001000000700780b */ /* 0x040fe40003f4e200 */
[----:B------:R-:W-:Y:S01]  /*0cc0*/  LOP3.LUT R3, R2, 0x3ff00000, RZ, 0xfc, !PT ;  /* 0x3ff0000002037812 */ /* 0x000fe200078efcff */
[----:B------:R-:W-:Y:S01]  /*0cd0*/  IMAD.MOV.U32 R2, RZ, RZ, R4 ;  /* 0x000000ffff027224 */ /* 0x000fe200078e0004 */
[----:B------:R-:W-:Y:S02]  /*0ce0*/  LOP3.LUT R11, R7, 0x7ff00000, RZ, 0xc0, !PT ;  /* 0x7ff00000070b7812 */ /* 0x000fe400078ec0ff */
[----:B------:R-:W-:-:S03]  /*0cf0*/  LOP3.LUT R14, R5, 0x7ff00000, RZ, 0xc0, !PT ;  /* 0x7ff00000050e7812 */ /* 0x000fc600078ec0ff */
[----:B------:R-:W-:Y:S01]  /*0d00*/  @!P0 DMUL R2, R4, 8.98846567431157953865e+307 ;  /* 0x7fe0000004028828 */ /* 0x000fe20000000000 */
[----:B------:R-:W-:-:S03]  /*0d10*/  ISETP.GE.U32.AND P1, PT, R11, R14, PT ;  /* 0x0000000e0b00720c */ /* 0x000fc60003f26070 */
[----:B------:R-:W-:Y:S01]  /*0d20*/  @!P2 LOP3.LUT R12, R5, 0x7ff00000, RZ, 0xc0, !PT ;  /* 0x7ff00000050ca812 */ /* 0x000fe200078ec0ff */
[----:B------:R-:W-:Y:S01]  /*0d30*/  @!P2 IMAD.MOV.U32 R18, RZ, RZ, RZ ;  /* 0x000000ffff12a224 */ /* 0x000fe200078e00ff */
[----:B------:R-:W0:Y:S02]  /*0d40*/  MUFU.RCP64H R17, R3 ;  /* 0x0000000300117308 */ /* 0x000e240000001800 */
[----:B------:R-:W-:Y:S02]  /*0d50*/  @!P2 ISETP.GE.U32.AND P3, PT, R11, R12, PT ;  /* 0x0000000c0b00a20c */ /* 0x000fe40003f66070 */
[----:B------:R-:W-:-:S04]  /*0d60*/  MOV R12, 0x1ca00000 ;  /* 0x1ca00000000c7802 */ /* 0x000fc80000000f00 */
[----:B------:R-:W-:-:S04]  /*0d70*/  @!P2 SEL R13, R12, 0x63400000, !P3 ;  /* 0x634000000c0da807 */ /* 0x000fc80005800000 */
[----:B------:R-:W-:-:S04]  /*0d80*/  @!P2 LOP3.LUT R13, R13, 0x80000000, R7, 0xf8, !PT ;  /* 0x800000000d0da812 */ /* 0x000fc800078ef807 */
[----:B------:R-:W-:Y:S01]  /*0d90*/  @!P2 LOP3.LUT R19, R13, 0x100000, RZ, 0xfc, !PT ;  /* 0x001000000d13a812 */ /* 0x000fe200078efcff */
[----:B0-----:R-:W-:-:S08]  /*0da0*/  DFMA R8, R16, -R2, 1 ;  /* 0x3ff000001008742b */ /* 0x001fd00000000802 */
[----:B------:R-:W-:-:S08]  /*0db0*/  DFMA R8, R8, R8, R8 ;  /* 0x000000080808722b */ /* 0x000fd00000000008 */
[----:B------:R-:W-:Y:S01]  /*0dc0*/  DFMA R16, R16, R8, R16 ;  /* 0x000000081010722b */ /* 0x000fe20000000010 */
[----:B------:R-:W-:Y:S01]  /*0dd0*/  SEL R9, R12, 0x63400000, !P1 ;  /* 0x634000000c097807 */ /* 0x000fe20004800000 */
[----:B------:R-:W-:-:S03]  /*0de0*/  IMAD.MOV.U32 R8, RZ, RZ, R6 ;  /* 0x000000ffff087224 */ /* 0x000fc600078e0006 */
[----:B------:R-:W-:-:S03]  /*0df0*/  LOP3.LUT R9, R9, 0x800fffff, R7, 0xf8, !PT ;  /* 0x800fffff09097812 */ /* 0x000fc600078ef807 */
[----:B------:R-:W-:-:S03]  /*0e00*/  DFMA R20, R16, -R2, 1 ;  /* 0x3ff000001014742b */ /* 0x000fc60000000802 */
[----:B------:R-:W-:-:S05]  /*0e10*/  @!P2 DFMA R8, R8, 2, -R18 ;  /* 0x400000000808a82b */ /* 0x000fca0000000812 */
[----:B------:R-:W-:Y:S01]  /*0e20*/  DFMA R16, R16, R20, R16 ;  /* 0x000000141010722b */ /* 0x000fe20000000010 */
[----:B------:R-:W-:Y:S01]  /*0e30*/  IMAD.MOV.U32 R21, RZ, RZ, R11 ;  /* 0x000000ffff157224 */ /* 0x000fe200078e000b */
[----:B------:R-:W-:Y:S02]  /*0e40*/  MOV R20, R14 ;  /* 0x0000000e00147202 */ /* 0x000fe40000000f00 */
[----:B------:R-:W-:Y:S02]  /*0e50*/  @!P0 LOP3.LUT R20, R3, 0x7ff00000, RZ, 0xc0, !PT ;  /* 0x7ff0000003148812 */ /* 0x000fe400078ec0ff */
[----:B------:R-:W-:Y:S02]  /*0e60*/  @!P2 LOP3.LUT R21, R9, 0x7ff00000, RZ, 0xc0, !PT ;  /* 0x7ff000000915a812 */ /* 0x000fe400078ec0ff */
[----:B------:R-:W-:Y:S01]  /*0e70*/  DMUL R18, R16, R8 ;  /* 0x0000000810127228 */ /* 0x000fe20000000000 */
[----:B------:R-:W-:Y:S02]  /*0e80*/  VIADD R22, R20, 0xffffffff ;  /* 0xffffffff14167836 */ /* 0x000fe40000000000 */
[----:B------:R-:W-:-:S05]  /*0e90*/  VIADD R13, R21, 0xffffffff ;  /* 0xffffffff150d7836 */ /* 0x000fca0000000000 */
[----:B------:R-:W-:Y:S01]  /*0ea0*/  DFMA R14, R18, -R2, R8 ;  /* 0x80000002120e722b */ /* 0x000fe20000000008 */
[----:B------:R-:W-:-:S04]  /*0eb0*/  ISETP.GT.U32.AND P0, PT, R13, 0x7feffffe, PT ;  /* 0x7feffffe0d00780c */ /* 0x000fc80003f04070 */
[----:B------:R-:W-:-:S03]  /*0ec0*/  ISETP.GT.U32.OR P0, PT, R22, 0x7feffffe, P0 ;  /* 0x7feffffe1600780c */ /* 0x000fc60000704470 */
[----:B------:R-:W-:-:S10]  /*0ed0*/  DFMA R14, R16, R14, R18 ;  /* 0x0000000e100e722b */ /* 0x000fd40000000012 */
[----:B------:R-:W-:Y:S05]  /*0ee0*/  @P0 BRA `(.L_x_3) ;  /* 0x00000000006c0947 */ /* 0x000fea0003800000 */
[----:B------:R-:W-:-:S04]  /*0ef0*/  LOP3.LUT R16, R5, 0x7ff00000, RZ, 0xc0, !PT ;  /* 0x7ff0000005107812 */ /* 0x000fc800078ec0ff */
[CC--:B------:R-:W-:Y:S02]  /*0f00*/  VIADDMNMX R6, R11.reuse, -R16.reuse, 0xb9600000, !PT ;  /* 0xb96000000b067446 */ /* 0x0c0fe40007800910 */
[----:B------:R-:W-:Y:S02]  /*0f10*/  ISETP.GE.U32.AND P0, PT, R11, R16, PT ;  /* 0x000000100b00720c */ /* 0x000fe40003f06070 */
[----:B------:R-:W-:Y:S02]  /*0f20*/  VIMNMX R6, PT, PT, R6, 0x46a00000, PT ;  /* 0x46a0000006067848 */ /* 0x000fe40003fe0100 */
[----:B------:R-:W-:-:S05]  /*0f30*/  SEL R11, R12, 0x63400000, !P0 ;  /* 0x634000000c0b7807 */ /* 0x000fca0004000000 */
[----:B------:R-:W-:Y:S02]  /*0f40*/  IMAD.IADD R11, R6, 0x1, -R11 ;  /* 0x00000001060b7824 */ /* 0x000fe400078e0a0b */
[----:B------:R-:W-:-:S03]  /*0f50*/  IMAD.MOV.U32 R6, RZ, RZ, RZ ;  /* 0x000000ffff067224 */ /* 0x000fc600078e00ff */
[----:B------:R-:W-:-:S06]  /*0f60*/  IADD3 R7, PT, PT, R11, 0x7fe00000, RZ ;  /* 0x7fe000000b077810 */ /* 0x000fcc0007ffe0ff */
[----:B------:R-:W-:-:S10]  /*0f70*/  DMUL R12, R14, R6 ;  /* 0x000000060e0c7228 */ /* 0x000fd40000000000 */
[----:B------:R-:W-:-:S13]  /*0f80*/  FSETP.GTU.AND P0, PT, |R13|, 1.469367938527859385e-39, PT ;  /* 0x001000000d00780b */ /* 0x000fda0003f0c200 */
[----:B------:R-:W-:Y:S05]  /*0f90*/  @P0 BRA `(.L_x_4) ;  /* 0x0000000000940947 */ /* 0x000fea0003800000 */
[----:B------:R-:W-:Y:S01]  /*0fa0*/  DFMA R2, R14, -R2, R8 ;  /* 0x800000020e02722b */ /* 0x000fe20000000008 */
[----:B------:R-:W-:-:S09]  /*0fb0*/  IMAD.MOV.U32 R6, RZ, RZ, RZ ;  /* 0x000000ffff067224 */ /* 0x000fd200078e00ff */
[C---:B------:R-:W-:Y:S02]  /*0fc0*/  FSETP.NEU.AND P0, PT, R3.reuse, RZ, PT ;  /* 0x000000ff0300720b */ /* 0x040fe40003f0d000 */
[----:B------:R-:W-:-:S04]  /*0fd0*/  LOP3.LUT R5, R3, 0x80000000, R5, 0x48, !PT ;  /* 0x8000000003057812 */ /* 0x000fc800078e4805 */
[----:B------:R-:W-:-:S07]  /*0fe0*/  LOP3.LUT R7, R5, R7, RZ, 0xfc, !PT ;  /* 0x0000000705077212 */ /* 0x000fce00078efcff */
[----:B------:R-:W-:Y:S05]  /*0ff0*/  @!P0 BRA `(.L_x_4) ;  /* 0x00000000007c8947 */ /* 0x000fea0003800000 */
[----:B------:R-:W-:Y:S01]  /*1000*/  IMAD.MOV R3, RZ, RZ, -R11 ;  /* 0x000000ffff037224 */ /* 0x000fe200078e0a0b */
[----:B------:R-:W-:Y:S01]  /*1010*/  MOV R2, RZ ;  /* 0x000000ff00027202 */ /* 0x000fe20000000f00 */
[----:B------:R-:W-:-:S05]  /*1020*/  DMUL.RP R6, R14, R6 ;  /* 0x000000060e067228 */ /* 0x000fca0000008000 */
[----:B------:R-:W-:-:S05]  /*1030*/  DFMA R2, R12, -R2, R14 ;  /* 0x800000020c02722b */ /* 0x000fca000000000e */
[----:B------:R-:W-:Y:S02]  /*1040*/  LOP3.LUT R5, R7, R5, RZ, 0x3c, !PT ;  /* 0x0000000507057212 */ /* 0x000fe400078e3cff */
[----:B------:R-:W-:-:S04]  /*1050*/  IADD3 R2, PT, PT, -R11, -0x43300000, RZ ;  /* 0xbcd000000b027810 */ /* 0x000fc80007ffe1ff */
[----:B------:R-:W-:-:S04]  /*1060*/  FSETP.NEU.AND P0, PT, |R3|, R2, PT ;  /* 0x000000020300720b */ /* 0x000fc80003f0d200 */
[----:B------:R-:W-:Y:S02]  /*1070*/  FSEL R12, R6, R12, !P0 ;  /* 0x0000000c060c7208 */ /* 0x000fe40004000000 */
[----:B------:R-:W-:Y:S01]  /*1080*/  FSEL R13, R5, R13, !P0 ;  /* 0x0000000d050d7208 */ /* 0x000fe20004000000 */
[----:B------:R-:W-:Y:S06]  /*1090*/  BRA `(.L_x_4) ;  /* 0x0000000000547947 */ /* 0x000fec0003800000 */
.L_x_3:
[----:B------:R-:W-:-:S14]  /*10a0*/  DSETP.NAN.AND P0, PT, R6, R6, PT ;  /* 0x000000060600722a */ /* 0x000fdc0003f08000 */
[----:B------:R-:W-:Y:S05]  /*10b0*/  @P0 BRA `(.L_x_5) ;  /* 0x0000000000440947 */ /* 0x000fea0003800000 */
[----:B------:R-:W-:-:S14]  /*10c0*/  DSETP.NAN.AND P0, PT, R4, R4, PT ;  /* 0x000000040400722a */ /* 0x000fdc0003f08000 */
[----:B------:R-:W-:Y:S05]  /*10d0*/  @P0 BRA `(.L_x_6) ;  /* 0x0000000000300947 */ /* 0x000fea0003800000 */
[----:B------:R-:W-:Y:S01]  /*10e0*/  ISETP.NE.AND P0, PT, R21, R20, PT ;  /* 0x000000141500720c */ /* 0x000fe20003f05270 */
[----:B------:R-:W-:Y:S02]  /*10f0*/  IMAD.MOV.U32 R12, RZ, RZ, 0x0 ;  /* 0x00000000ff0c7424 */ /* 0x000fe400078e00ff */
[----:B------:R-:W-:-:S10]  /*1100*/  IMAD.MOV.U32 R13, RZ, RZ, -0x80000 ;  /* 0xfff80000ff0d7424 */ /* 0x000fd400078e00ff */
[----:B------:R-:W-:Y:S05]  /*1110*/  @!P0 BRA `(.L_x_4) ;  /* 0x0000000000348947 */ /* 0x000fea0003800000 */
[----:B------:R-:W-:Y:S02]  /*1120*/  ISETP.NE.AND P0, PT, R21, 0x7ff00000, PT ;  /* 0x7ff000001500780c */ /* 0x000fe40003f05270 */
[----:B------:R-:W-:Y:S02]  /*1130*/  LOP3.LUT R13, R7, 0x80000000, R5, 0x48, !PT ;  /* 0x80000000070d7812 */ /* 0x000fe400078e4805 */
[----:B------:R-:W-:-:S13]  /*1140*/  ISETP.EQ.OR P0, PT, R20, RZ, !P0 ;  /* 0x000000ff1400720c */ /* 0x000fda0004702670 */
[----:B------:R-:W-:Y:S02]  /*1150*/  @P0 LOP3.LUT R2, R13, 0x7ff00000, RZ, 0xfc, !PT ;  /* 0x7ff000000d020812 */ /* 0x000fe400078efcff */
[----:B------:R-:W-:Y:S01]  /*1160*/  @!P0 MOV R12, RZ ;  /* 0x000000ff000c8202 */ /* 0x000fe20000000f00 */
[----:B------:R-:W-:Y:S02]  /*1170*/  @P0 IMAD.MOV.U32 R12, RZ, RZ, RZ ;  /* 0x000000ffff0c0224 */ /* 0x000fe400078e00ff */
[----:B------:R-:W-:Y:S01]  /*1180*/  @P0 IMAD.MOV.U32 R13, RZ, RZ, R2 ;  /* 0x000000ffff0d0224 */ /* 0x000fe200078e0002 */
[----:B------:R-:W-:Y:S06]  /*1190*/  BRA `(.L_x_4) ;  /* 0x0000000000147947 */ /* 0x000fec0003800000 */
.L_x_6:
[----:B------:R-:W-:Y:S02]  /*11a0*/  LOP3.LUT R13, R5, 0x80000, RZ, 0xfc, !PT ;  /* 0x00080000050d7812 */ /* 0x000fe400078efcff */
[----:B------:R-:W-:Y:S01]  /*11b0*/  MOV R12, R4 ;  /* 0x00000004000c7202 */ /* 0x000fe20000000f00 */
[----:B------:R-:W-:Y:S06]  /*11c0*/  BRA `(.L_x_4) ;  /* 0x0000000000087947 */ /* 0x000fec0003800000 */
.L_x_5:
[----:B------:R-:W-:Y:S01]  /*11d0*/  LOP3.LUT R13, R7, 0x80000, RZ, 0xfc, !PT ;  /* 0x00080000070d7812 */ /* 0x000fe200078efcff */
[----:B------:R-:W-:-:S07]  /*11e0*/  IMAD.MOV.U32 R12, RZ, RZ, R6 ;  /* 0x000000ffff0c7224 */ /* 0x000fce00078e0006 */
.L_x_4:
[----:B------:R-:W-:Y:S05]  /*11f0*/  BSYNC.RECONVERGENT B1 ;  /* 0x0000000000017941 */ /* 0x000fea0003800200 */
.L_x_2:
[----:B------:R-:W-:Y:S01]  /*1200*/  IMAD.MOV.U32 R11, RZ, RZ, 0x0 ;  /* 0x00000000ff0b7424 */ /* 0x000fe200078e00ff */
[----:B------:R-:W-:Y:S01]  /*1210*/  MOV R3, R13 ;  /* 0x0000000d00037202 */ /* 0x000fe20000000f00 */
[----:B------:R-:W-:Y:S02]  /*1220*/  IMAD.MOV.U32 R2, RZ, RZ, R12 ;  /* 0x000000ffff027224 */ /* 0x000fe400078e000c */
[----:B------:R-:W-:Y:S05]  /*1230*/  RET.REL.NODEC R10 `(DivergenceCalc) ;  /* 0xffffffec0a707950 */ /* 0x000fea0003c3ffff */
.L_x_7:
[----:B------:R-:W-:-:S00]  /*1240*/  BRA `(.L_x_7) ;  /* 0xfffffffc00fc7947 */ /* 0x000fc0000383ffff */
[----:B------:R-:W-:-:S00]  /*1250*/  NOP ;  /* 0x0000000000007918 */ /* 0x000fc00000000000 */
        /* <DEDUP_REMOVED lines=10> */
.L_x_8:


//--------------------- .nv.shared.reserved.0     --------------------------
	.section	.nv.shared.reserved.0,"aw",@nobits
	.weak		__nv_reservedSMEM_offset_0_alias
	.size		__nv_reservedSMEM_offset_0_alias, 0, 64
	.other		__nv_reservedSMEM_offset_0_alias,@"STO_CUDA_RESERVED_SHARED STV_DEFAULT"
__nv_reservedSMEM_offset_0_alias:
	.zero		0
	.zero		64


//--------------------- .nv.constant0.DivergenceCalc --------------------------
	.section	.nv.constant0.DivergenceCalc,"a",@progbits
	.sectionflags	@""
	.align	4
.nv.constant0.DivergenceCalc:
	.zero		956


//--------------------- SYMBOLS --------------------------

	.type		.nv.reservedSmem.offset0,@object
	.size		.nv.reservedSmem.offset0,0x4
